	.headerflags	@"EF_CUDA_TEXMODE_UNIFIED EF_CUDA_64BIT_ADDRESS EF_CUDA_ACCELERATORS EF_CUDA_SM90 EF_CUDA_VIRTUAL_SM(EF_CUDA_SM90)"
	.elftype	@"ET_EXEC"


//--------------------- .nv.info                  --------------------------
	.section	.nv.info,"",@"SHT_CUDA_INFO"
	.align	4


	//----- nvinfo : EIATTR_REGCOUNT
	.align		4
        /*0000*/ 	.byte	0x04, 0x2f
        /*0002*/ 	.short	(.L_1 - .L_0)
	.align		4
.L_0:
        /*0004*/ 	.word	index@(triton_poi_fused_add_46)
        /*0008*/ 	.word	0x0000001c


	//----- nvinfo : EIATTR_MIN_STACK_SIZE
	.align		4
.L_1:
        /*000c*/ 	.byte	0x04, 0x12
        /*000e*/ 	.short	(.L_3 - .L_2)
	.align		4
.L_2:
        /*0010*/ 	.word	index@(triton_poi_fused_add_46)
        /*0014*/ 	.word	0x00000000


	//----- nvinfo : EIATTR_FRAME_SIZE
	.align		4
.L_3:
        /*0018*/ 	.byte	0x04, 0x11
        /*001a*/ 	.short	(.L_5 - .L_4)
	.align		4
.L_4:
        /*001c*/ 	.word	index@(triton_poi_fused_add_46)
        /*0020*/ 	.word	0x00000000


	//----- nvinfo : EIATTR_MIN_STACK_SIZE
	.align		4
.L_5:
        /*0024*/ 	.byte	0x04, 0x12
        /*0026*/ 	.short	(.L_7 - .L_6)
	.align		4
.L_6:
        /*0028*/ 	.word	index@(triton_poi_fused_add_46)
        /*002c*/ 	.word	0x00000000
.L_7:


//--------------------- .nv.info.triton_poi_fused_add_46 --------------------------
	.section	.nv.info.triton_poi_fused_add_46,"",@"SHT_CUDA_INFO"
	.sectionflags	@""
	.align	4


	//----- nvinfo : EIATTR_CUDA_API_VERSION
	.align		4
        /*0000*/ 	.byte	0x04, 0x37
        /*0002*/ 	.short	(.L_9 - .L_8)
.L_8:
        /*0004*/ 	.word	0x0000007c


	//----- nvinfo : EIATTR_KPARAM_INFO
	.align		4
.L_9:
        /*0008*/ 	.byte	0x04, 0x17
        /*000a*/ 	.short	(.L_11 - .L_10)
.L_10:
        /*000c*/ 	.word	0x00000000
        /*0010*/ 	.short	0x0005
        /*0012*/ 	.short	0x0028
        /*0014*/ 	.byte	0x00, 0xf0, 0x11, 0x00


	//----- nvinfo : EIATTR_KPARAM_INFO
	.align		4
.L_11:
        /*0018*/ 	.byte	0x04, 0x17
        /*001a*/ 	.short	(.L_13 - .L_12)
.L_12:
        /*001c*/ 	.word	0x00000000
        /*0020*/ 	.short	0x0004
        /*0022*/ 	.short	0x0020
        /*0024*/ 	.byte	0x00, 0xf4, 0x21, 0x00


	//----- nvinfo : EIATTR_KPARAM_INFO
	.align		4
.L_13:
        /*0028*/ 	.byte	0x04, 0x17
        /*002a*/ 	.short	(.L_15 - .L_14)
.L_14:
        /*002c*/ 	.word	0x00000000
        /*0030*/ 	.short	0x0003
        /*0032*/ 	.short	0x0018
        /*0034*/ 	.byte	0x00, 0xf4, 0x21, 0x00


	//----- nvinfo : EIATTR_KPARAM_INFO
	.align		4
.L_15:
        /*0038*/ 	.byte	0x04, 0x17
        /*003a*/ 	.short	(.L_17 - .L_16)
.L_16:
        /*003c*/ 	.word	0x00000000
        /*0040*/ 	.short	0x0002
        /*0042*/ 	.short	0x0010
        /*0044*/ 	.byte	0x00, 0xf4, 0x21, 0x00


	//----- nvinfo : EIATTR_KPARAM_INFO
	.align		4
.L_17:
        /*0048*/ 	.byte	0x04, 0x17
        /*004a*/ 	.short	(.L_19 - .L_18)
.L_18:
        /*004c*/ 	.word	0x00000000
        /*0050*/ 	.short	0x0001
        /*0052*/ 	.short	0x0008
        /*0054*/ 	.byte	0x00, 0xf4, 0x21, 0x00


	//----- nvinfo : EIATTR_KPARAM_INFO
	.align		4
.L_19:
        /*0058*/ 	.byte	0x04, 0x17
        /*005a*/ 	.short	(.L_21 - .L_20)
.L_20:
        /*005c*/ 	.word	0x00000000
        /*0060*/ 	.short	0x0000
        /*0062*/ 	.short	0x0000
        /*0064*/ 	.byte	0x00, 0xf4, 0x21, 0x00


	//----- nvinfo : EIATTR_SPARSE_MMA_MASK
	.align		4
.L_21:
        /*0068*/ 	.byte	0x03, 0x50
        /*006a*/ 	.short	0x0000


	//----- nvinfo : EIATTR_MAXREG_COUNT
	.align		4
        /*006c*/ 	.byte	0x03, 0x1b
        /*006e*/ 	.short	0x00ff


	//----- nvinfo : EIATTR_EXIT_INSTR_OFFSETS
	.align		4
        /*0070*/ 	.byte	0x04, 0x1c
        /*0072*/ 	.short	(.L_23 - .L_22)


	//   ....[0]....
.L_22:
        /*0074*/ 	.word	0x000002b0


	//----- nvinfo : EIATTR_REQNTID
	.align		4
.L_23:
        /*0078*/ 	.byte	0x04, 0x10
        /*007a*/ 	.short	(.L_25 - .L_24)
.L_24:
        /*007c*/ 	.word	0x00000080
        /*0080*/ 	.word	0x00000001
        /*0084*/ 	.word	0x00000001


	//----- nvinfo : EIATTR_CBANK_PARAM_SIZE
	.align		4
.L_25:
        /*0088*/ 	.byte	0x03, 0x19
        /*008a*/ 	.short	0x002c


	//----- nvinfo : EIATTR_PARAM_CBANK
	.align		4
        /*008c*/ 	.byte	0x04, 0x0a
        /*008e*/ 	.short	(.L_27 - .L_26)
	.align		4
.L_26:
        /*0090*/ 	.word	index@(.nv.constant0.triton_poi_fused_add_46)
        /*0094*/ 	.short	0x0210
        /*0096*/ 	.short	0x002c


	//----- nvinfo : EIATTR_SW_WAR
	.align		4
.L_27:
        /*0098*/ 	.byte	0x04, 0x36
        /*009a*/ 	.short	(.L_29 - .L_28)
.L_28:
        /*009c*/ 	.word	0x00000008
.L_29:


//--------------------- .nv.callgraph             --------------------------
	.section	.nv.callgraph,"",@"SHT_CUDA_CALLGRAPH"
	.align	4
	.sectionentsize	8
	.align		4
        /*0000*/ 	.word	0x00000000
	.align		4
        /*0004*/ 	.word	0xffffffff
	.align		4
        /*0008*/ 	.word	0x00000000
	.align		4
        /*000c*/ 	.word	0xfffffffe
	.align		4
        /*0010*/ 	.word	0x00000000
	.align		4
        /*0014*/ 	.word	0xfffffffd
	.align		4
        /*0018*/ 	.word	0x00000000
	.align		4
        /*001c*/ 	.word	0xfffffffc


//--------------------- .text.triton_poi_fused_add_46 --------------------------
	.section	.text.triton_poi_fused_add_46,"ax",@progbits
	.align	128
        .global         triton_poi_fused_add_46
        .type           triton_poi_fused_add_46,@function
        .size           triton_poi_fused_add_46,(.L_x_1 - triton_poi_fused_add_46)
        .other          triton_poi_fused_add_46,@"STO_CUDA_ENTRY STV_DEFAULT"
triton_poi_fused_add_46:
.text.triton_poi_fused_add_46:
[----:B------:R-:W-:Y:S01]  /*0000*/  LDC R1, c[0x0][0x28] ;  /* 0x00000a00ff017b82 */ /* 0x000fe20000000800 */
[----:B------:R-:W1:Y:S07]  /*0010*/  S2R R0, SR_TID.X ;  /* 0x0000000000007919 */ /* 0x000e6e0000002100 */
[----:B------:R-:W2:Y:S01]  /*0020*/  LDC.64 R8, c[0x0][0x218] ;  /* 0x00008600ff087b82 */ /* 0x000ea20000000a00 */
[----:B------:R-:W-:Y:S01]  /*0030*/  ULDC.64 UR4, c[0x0][0x208] ;  /* 0x0000820000047ab9 */ /* 0x000fe20000000a00 */
[----:B------:R-:W3:Y:S06]  /*0040*/  S2R R5, SR_CTAID.X ;  /* 0x0000000000057919 */ /* 0x000eec0000002500 */
[----:B------:R-:W4:Y:S08]  /*0050*/  LDC.64 R16, c[0x0][0x220] ;  /* 0x00008800ff107b82 */ /* 0x000f300000000a00 */
[----:B------:R-:W5:Y:S08]  /*0060*/  LDC.64 R12, c[0x0][0x228] ;  /* 0x00008a00ff0c7b82 */ /* 0x000f700000000a00 */
[----:B------:R-:W4:Y:S01]  /*0070*/  LDC.64 R20, c[0x0][0x230] ;  /* 0x00008c00ff147b82 */ /* 0x000f220000000a00 */
[----:B-1----:R-:W-:-:S02]  /*0080*/  SHF.L.U32 R0, R0, 0x2, RZ ;  /* 0x0000000200007819 */ /* 0x002fc400000006ff */
[----:B---3--:R-:W-:Y:S02]  /*0090*/  SHF.R.S32.HI R3, RZ, 0x16, R5 ;  /* 0x00000016ff037819 */ /* 0x008fe40000011405 */
[----:B------:R-:W-:Y:S02]  /*00a0*/  LOP3.LUT R0, R0, 0x1fc, RZ, 0xc0, !PT ;  /* 0x000001fc00007812 */ /* 0x000fe400078ec0ff */
[----:B------:R-:W-:Y:S02]  /*00b0*/  SGXT R3, R3, 0x1 ;  /* 0x000000010303781a */ /* 0x000fe40000000200 */
[----:B------:R-:W-:Y:S02]  /*00c0*/  LEA R0, R5, R0, 0x9 ;  /* 0x0000000005007211 */ /* 0x000fe400078e48ff */
[----:B------:R-:W1:Y:S02]  /*00d0*/  LDC.64 R4, c[0x0][0x210] ;  /* 0x00008400ff047b82 */ /* 0x000e640000000a00 */
[----:B------:R-:W-:-:S04]  /*00e0*/  LEA.HI R3, R3, R0, RZ, 0xe ;  /* 0x0000000003037211 */ /* 0x000fc800078f70ff */
[----:B------:R-:W-:Y:S02]  /*00f0*/  LOP3.LUT R7, R3, 0xffffc000, RZ, 0xc0, !PT ;  /* 0xffffc00003077812 */ /* 0x000fe400078ec0ff */
[----:B------:R-:W-:Y:S02]  /*0100*/  SHF.R.S32.HI R3, RZ, 0xe, R3 ;  /* 0x0000000eff037819 */ /* 0x000fe40000011403 */
[----:B------:R-:W-:-:S05]  /*0110*/  IADD3 R0, R0, -R7, RZ ;  /* 0x8000000700007210 */ /* 0x000fca0007ffe0ff */
[----:B------:R-:W-:-:S04]  /*0120*/  IMAD R2, R3, 0x5980, R0 ;  /* 0x0000598003027824 */ /* 0x000fc800078e0200 */
[----:B------:R-:W-:-:S04]  /*0130*/  IMAD R0, R3, -0x1800, R2 ;  /* 0xffffe80003007824 */ /* 0x000fc800078e0202 */
[----:B--2---:R-:W-:-:S04]  /*0140*/  IMAD.WIDE R8, R0, 0x4, R8 ;  /* 0x0000000400087825 */ /* 0x004fc800078e0208 */
[----:B-1----:R-:W-:Y:S02]  /*0150*/  IMAD.WIDE R4, R2, 0x4, R4 ;  /* 0x0000000402047825 */ /* 0x002fe400078e0204 */
[----:B------:R-:W2:Y:S02]  /*0160*/  LDG.E.128 R8, desc[UR4][R8.64] ;  /* 0x0000000408087981 */ /* 0x000ea4000c1e1d00 */
[C---:B----4-:R-:W-:Y:S02]  /*0170*/  IMAD.WIDE R16, R0.reuse, 0x4, R16 ;  /* 0x0000000400107825 */ /* 0x050fe400078e0210 */
[----:B------:R-:W2:Y:S02]  /*0180*/  LDG.E.128 R4, desc[UR4][R4.64] ;  /* 0x0000000404047981 */ /* 0x000ea4000c1e1d00 */
[----:B-----5:R-:W-:Y:S02]  /*0190*/  IMAD.WIDE R12, R0, 0x4, R12 ;  /* 0x00000004000c7825 */ /* 0x020fe400078e020c */
[----:B------:R-:W3:Y:S04]  /*01a0*/  LDG.E.128 R16, desc[UR4][R16.64] ;  /* 0x0000000410107981 */ /* 0x000ee8000c1e1d00 */
[----:B------:R-:W4:Y:S01]  /*01b0*/  LDG.E.128 R12, desc[UR4][R12.64] ;  /* 0x000000040c0c7981 */ /* 0x000f22000c1e1d00 */
[----:B------:R-:W-:-:S04]  /*01c0*/  IMAD R3, R3, 0x1c80, R0 ;  /* 0x00001c8003037824 */ /* 0x000fc800078e0200 */
[----:B0-----:R-:W-:-:S04]  /*01d0*/  IMAD.WIDE R20, R3, 0x4, R20 ;  /* 0x0000000403147825 */ /* 0x001fc800078e0214 */
[----:B--2---:R-:W-:Y:S01]  /*01e0*/  FADD R23, R4, R8 ;  /* 0x0000000804177221 */ /* 0x004fe20000000000 */
[----:B------:R-:W-:Y:S01]  /*01f0*/  FADD R0, R5, R9 ;  /* 0x0000000905007221 */ /* 0x000fe20000000000 */
[----:B------:R-:W-:Y:S01]  /*0200*/  FADD R25, R6, R10 ;  /* 0x0000000a06197221 */ /* 0x000fe20000000000 */
[----:B------:R-:W-:Y:S01]  /*0210*/  FADD R2, R7, R11 ;  /* 0x0000000b07027221 */ /* 0x000fe20000000000 */
[----:B---3--:R-:W-:Y:S01]  /*0220*/  FADD R23, R16, R23 ;  /* 0x0000001710177221 */ /* 0x008fe20000000000 */
[----:B------:R-:W-:Y:S01]  /*0230*/  FADD R0, R17, R0 ;  /* 0x0000000011007221 */ /* 0x000fe20000000000 */
[----:B------:R-:W-:Y:S01]  /*0240*/  FADD R25, R18, R25 ;  /* 0x0000001912197221 */ /* 0x000fe20000000000 */
[----:B------:R-:W-:Y:S01]  /*0250*/  FADD R2, R19, R2 ;  /* 0x0000000213027221 */ /* 0x000fe20000000000 */
[----:B----4-:R-:W-:Y:S01]  /*0260*/  FADD R12, R12, R23 ;  /* 0x000000170c0c7221 */ /* 0x010fe20000000000 */
[----:B------:R-:W-:Y:S01]  /*0270*/  FADD R13, R13, R0 ;  /* 0x000000000d0d7221 */ /* 0x000fe20000000000 */
[----:B------:R-:W-:Y:S01]  /*0280*/  FADD R14, R14, R25 ;  /* 0x000000190e0e7221 */ /* 0x000fe20000000000 */
[----:B------:R-:W-:-:S05]  /*0290*/  FADD R15, R15, R2 ;  /* 0x000000020f0f7221 */ /* 0x000fca0000000000 */
[----:B------:R-:W-:Y:S01]  /*02a0*/  STG.E.128 desc[UR4][R20.64], R12 ;  /* 0x0000000c14007986 */ /* 0x000fe2000c101d04 */
[----:B------:R-:W-:Y:S05]  /*02b0*/  EXIT ;  /* 0x000000000000794d */ /* 0x000fea0003800000 */
.L_x_0:
[----:B------:R-:W-:-:S00]  /*02c0*/  BRA `(.L_x_0) ;  /* 0xfffffffc00fc7947 */ /* 0x000fc0000383ffff */
[----:B------:R-:W-:-:S00]  /*02d0*/  NOP ;  /* 0x0000000000007918 */ /* 0x000fc00000000000 */
        /* <DEDUP_REMOVED lines=10> */
.L_x_1:


//--------------------- .nv.constant0.triton_poi_fused_add_46 --------------------------
	.section	.nv.constant0.triton_poi_fused_add_46,"a",@progbits
	.sectionflags	@""
	.align	4
.nv.constant0.triton_poi_fused_add_46:
	.zero		572
